//
// Generated by NVIDIA NVVM Compiler
//
// Compiler Build ID: CL-36424714
// Cuda compilation tools, release 13.0, V13.0.88
// Based on NVVM 20.0.0
//

.version 9.0
.target sm_100
.address_size 64

	// .globl	_Z11life_kernelPiS_ii
// _ZZ11life_kernelPiS_iiE11sharedCells has been demoted

.visible .entry _Z11life_kernelPiS_ii(
	.param .u64 .ptr .align 1 _Z11life_kernelPiS_ii_param_0,
	.param .u64 .ptr .align 1 _Z11life_kernelPiS_ii_param_1,
	.param .u32 _Z11life_kernelPiS_ii_param_2,
	.param .u32 _Z11life_kernelPiS_ii_param_3
)
{
	.reg .pred 	%p<39>;
	.reg .b32 	%r<109>;
	.reg .b64 	%rd<11>;
	// demoted variable
	.shared .align 4 .b8 _ZZ11life_kernelPiS_iiE11sharedCells[256];
	ld.param.u64 	%rd3, [_Z11life_kernelPiS_ii_param_0];
	ld.param.u64 	%rd2, [_Z11life_kernelPiS_ii_param_1];
	ld.param.u32 	%r45, [_Z11life_kernelPiS_ii_param_2];
	ld.param.u32 	%r46, [_Z11life_kernelPiS_ii_param_3];
	cvta.to.global.u64 	%rd4, %rd3;
	mov.u32 	%r1, %tid.x;
	mov.u32 	%r47, %tid.y;
	mov.u32 	%r48, %ctaid.x;
	mov.u32 	%r49, %ntid.x;
	mad.lo.s32 	%r50, %r48, %r49, %r1;
	mov.u32 	%r51, %ctaid.y;
	rem.u32 	%r52, %r1, %r45;
	rem.u32 	%r53, %r47, %r46;
	mad.lo.s32 	%r54, %r53, %r45, %r52;
	mul.wide.u32 	%rd5, %r54, 4;
	add.s64 	%rd6, %rd4, %rd5;
	ld.global.u32 	%r3, [%rd6];
	shl.b32 	%r55, %r47, 2;
	mov.u32 	%r56, _ZZ11life_kernelPiS_iiE11sharedCells;
	add.s32 	%r57, %r56, %r55;
	st.shared.u32 	[%r57], %r3;
	bar.sync 	0;
	setp.lt.u32 	%p1, %r1, 64;
	setp.lt.u32 	%p2, %r47, 63;
	rem.u32 	%r58, %r51, %r46;
	rem.u32 	%r59, %r50, %r45;
	mad.lo.s32 	%r60, %r58, %r45, %r59;
	mul.wide.u32 	%rd7, %r60, 4;
	add.s64 	%rd1, %rd4, %rd7;
	mad.lo.s32 	%r61, %r45, %r47, %r45;
	add.s32 	%r62, %r61, %r1;
	shl.b32 	%r63, %r62, 2;
	add.s32 	%r4, %r56, %r63;
	and.pred  	%p3, %p1, %p2;
	@%p3 bra 	$L__BB0_2;
	ld.global.u32 	%r98, [%rd1];
	bra.uni 	$L__BB0_3;
$L__BB0_2:
	ld.shared.u32 	%r98, [%r4];
$L__BB0_3:
	max.u32 	%r64, %r1, %r47;
	setp.lt.u32 	%p4, %r64, 63;
	@%p4 bra 	$L__BB0_5;
	ld.global.u32 	%r99, [%rd1];
	bra.uni 	$L__BB0_6;
$L__BB0_5:
	ld.shared.u32 	%r99, [%r4+4];
$L__BB0_6:
	setp.lt.u32 	%p5, %r1, 63;
	setp.lt.u32 	%p6, %r47, 64;
	mad.lo.s32 	%r11, %r45, %r47, %r1;
	shl.b32 	%r65, %r11, 2;
	add.s32 	%r12, %r56, %r65;
	and.pred  	%p7, %p5, %p6;
	@%p7 bra 	$L__BB0_8;
	ld.global.u32 	%r100, [%rd1];
	bra.uni 	$L__BB0_9;
$L__BB0_8:
	ld.shared.u32 	%r100, [%r12+4];
$L__BB0_9:
	setp.lt.u32 	%p8, %r1, 63;
	add.s32 	%r16, %r47, -1;
	setp.lt.u32 	%p9, %r16, 64;
	mad.lo.s32 	%r67, %r45, %r16, %r1;
	shl.b32 	%r68, %r67, 2;
	add.s32 	%r17, %r56, %r68;
	and.pred  	%p10, %p8, %p9;
	@%p10 bra 	$L__BB0_11;
	ld.global.u32 	%r101, [%rd1];
	bra.uni 	$L__BB0_12;
$L__BB0_11:
	ld.shared.u32 	%r101, [%r17+4];
$L__BB0_12:
	max.u32 	%r70, %r1, %r16;
	setp.lt.u32 	%p11, %r70, 64;
	@%p11 bra 	$L__BB0_14;
	ld.global.u32 	%r102, [%rd1];
	bra.uni 	$L__BB0_15;
$L__BB0_14:
	ld.shared.u32 	%r102, [%r17];
$L__BB0_15:
	add.s32 	%r24, %r1, -1;
	max.u32 	%r71, %r24, %r16;
	setp.lt.u32 	%p12, %r71, 64;
	@%p12 bra 	$L__BB0_17;
	ld.global.u32 	%r103, [%rd1];
	bra.uni 	$L__BB0_18;
$L__BB0_17:
	ld.shared.u32 	%r103, [%r17+-4];
$L__BB0_18:
	or.b32  	%r72, %r24, %r47;
	setp.lt.u32 	%p13, %r72, 64;
	@%p13 bra 	$L__BB0_20;
	ld.global.u32 	%r104, [%rd1];
	bra.uni 	$L__BB0_21;
$L__BB0_20:
	ld.shared.u32 	%r104, [%r12+-4];
$L__BB0_21:
	setp.lt.u32 	%p14, %r24, 64;
	setp.lt.u32 	%p15, %r47, 63;
	and.pred  	%p16, %p14, %p15;
	@%p16 bra 	$L__BB0_23;
	ld.global.u32 	%r105, [%rd1];
	bra.uni 	$L__BB0_24;
$L__BB0_23:
	ld.shared.u32 	%r105, [%r4+-4];
$L__BB0_24:
	setp.eq.s32 	%p17, %r98, 2;
	selp.u32 	%r107, 1, 0, %p17;
	setp.eq.s32 	%p18, %r99, 1;
	@%p18 bra 	$L__BB0_26;
	setp.eq.s32 	%p19, %r98, 1;
	selp.u32 	%r106, 1, 0, %p19;
	setp.eq.s32 	%p20, %r99, 2;
	selp.u32 	%r73, 1, 0, %p20;
	add.s32 	%r107, %r107, %r73;
	bra.uni 	$L__BB0_27;
$L__BB0_26:
	setp.eq.s32 	%p21, %r98, 1;
	selp.b32 	%r106, 2, 1, %p21;
$L__BB0_27:
	setp.eq.s32 	%p22, %r100, 1;
	setp.eq.s32 	%p23, %r100, 2;
	selp.u32 	%r75, 1, 0, %p23;
	add.s32 	%r76, %r107, %r75;
	selp.u32 	%r77, 1, 0, %p22;
	add.s32 	%r78, %r106, %r77;
	setp.eq.s32 	%p24, %r101, 1;
	setp.eq.s32 	%p25, %r101, 2;
	selp.u32 	%r79, 1, 0, %p25;
	add.s32 	%r80, %r76, %r79;
	selp.u32 	%r81, 1, 0, %p24;
	add.s32 	%r82, %r78, %r81;
	setp.eq.s32 	%p26, %r102, 1;
	setp.eq.s32 	%p27, %r102, 2;
	selp.u32 	%r83, 1, 0, %p27;
	add.s32 	%r84, %r80, %r83;
	selp.u32 	%r85, 1, 0, %p26;
	add.s32 	%r86, %r82, %r85;
	setp.eq.s32 	%p28, %r103, 1;
	setp.eq.s32 	%p29, %r103, 2;
	selp.u32 	%r87, 1, 0, %p29;
	add.s32 	%r88, %r84, %r87;
	selp.u32 	%r89, 1, 0, %p28;
	add.s32 	%r90, %r86, %r89;
	setp.eq.s32 	%p30, %r104, 1;
	setp.eq.s32 	%p31, %r104, 2;
	selp.u32 	%r91, 1, 0, %p31;
	add.s32 	%r92, %r88, %r91;
	selp.u32 	%r93, 1, 0, %p30;
	add.s32 	%r94, %r90, %r93;
	setp.eq.s32 	%p32, %r105, 1;
	setp.eq.s32 	%p33, %r105, 2;
	selp.u32 	%r95, 1, 0, %p33;
	add.s32 	%r40, %r92, %r95;
	selp.u32 	%r96, 1, 0, %p32;
	add.s32 	%r41, %r94, %r96;
	add.s32 	%r42, %r40, %r41;
	add.s32 	%r97, %r42, -4;
	setp.lt.u32 	%p34, %r97, -2;
	mov.b32 	%r108, 0;
	@%p34 bra 	$L__BB0_30;
	setp.ne.s32 	%p35, %r3, 0;
	setp.ne.s32 	%p36, %r42, 3;
	or.pred  	%p37, %p35, %p36;
	mov.u32 	%r108, %r3;
	@%p37 bra 	$L__BB0_30;
	setp.gt.u32 	%p38, %r41, %r40;
	selp.b32 	%r108, 1, 2, %p38;
$L__BB0_30:
	cvta.to.global.u64 	%rd8, %rd2;
	mul.wide.s32 	%rd9, %r11, 4;
	add.s64 	%rd10, %rd8, %rd9;
	st.global.u32 	[%rd10], %r108;
	ret;

}


// ===== COMPILED SASS (sm_100) =====

	.target	sm_100

	.elftype	@"ET_EXEC"


//--------------------- .note.nv.tkinfo           --------------------------
	.section	.note.nv.tkinfo,"",@"SHT_NOTE"
	.sectionflags	@"SHF_NOTE_NV_TKINFO"
	.tkinfo
        /*0018*/ 	.word	0x00000002
        /*0030*/ 	.string	""
        /*0030*/ 	.string	"ptxas"
        /*0030*/ 	.string	"Cuda compilation tools, release 13.0, V13.0.88"
        /*0030*/ 	.string	"Build cuda_13.0.r13.0/compiler.36424714_0"
        /*0030*/ 	.string	"-arch sm_100 -m 64 "



//--------------------- .note.nv.cuinfo           --------------------------
	.section	.note.nv.cuinfo,"",@"SHT_NOTE"
	.sectionflags	@"SHF_NOTE_NV_CUINFO"
        /*0018*/ 	.short	0x0002
        /*001a*/ 	.short	0x0064
        /*001c*/ 	.short	0x0082
	.zero		2


//--------------------- .nv.info                  --------------------------
	.section	.nv.info,"",@"SHT_CUDA_INFO"
	.align	4


	//----- nvinfo : EIATTR_REGCOUNT
	.align		4
        /*0000*/ 	.byte	0x04, 0x2f
        /*0002*/ 	.short	(.L_1 - .L_0)
	.align		4
.L_0:
        /*0004*/ 	.word	index@(_Z11life_kernelPiS_ii)
        /*0008*/ 	.word	0x00000014


	//----- nvinfo : EIATTR_FRAME_SIZE
	.align		4
.L_1:
        /*000c*/ 	.byte	0x04, 0x11
        /*000e*/ 	.short	(.L_3 - .L_2)
	.align		4
.L_2:
        /*0010*/ 	.word	index@(_Z11life_kernelPiS_ii)
        /*0014*/ 	.word	0x00000000


	//----- nvinfo : EIATTR_MIN_STACK_SIZE
	.align		4
.L_3:
        /*0018*/ 	.byte	0x04, 0x12
        /*001a*/ 	.short	(.L_5 - .L_4)
	.align		4
.L_4:
        /*001c*/ 	.word	index@(_Z11life_kernelPiS_ii)
        /*0020*/ 	.word	0x00000000
.L_5:


//--------------------- .nv.compat                --------------------------
	.section	.nv.compat,"",@"SHT_CUDA_COMPAT_INFO"
	.align	4
        /*0000*/ 	.byte	0x02, 0x09, 0x00, 0x00, 0x02, 0x02, 0x01, 0x00, 0x02, 0x05, 0x05, 0x00, 0x03, 0x07, 0x01, 0x01
        /*0010*/ 	.byte	0x02, 0x03, 0x00, 0x00, 0x02, 0x06, 0x01, 0x00, 0x04, 0x0b, 0x08, 0x00, 0x09, 0x00, 0x00, 0x00
        /*0020*/ 	.byte	0x00, 0x00, 0x00, 0x00


//--------------------- .nv.info._Z11life_kernelPiS_ii --------------------------
	.section	.nv.info._Z11life_kernelPiS_ii,"",@"SHT_CUDA_INFO"
	.sectionflags	@""
	.align	4


	//----- nvinfo : EIATTR_CUDA_API_VERSION
	.align		4
        /*0000*/ 	.byte	0x04, 0x37
        /*0002*/ 	.short	(.L_7 - .L_6)
.L_6:
        /*0004*/ 	.word	0x00000082


	//----- nvinfo : EIATTR_KPARAM_INFO
	.align		4
.L_7:
        /*0008*/ 	.byte	0x04, 0x17
        /*000a*/ 	.short	(.L_9 - .L_8)
.L_8:
        /*000c*/ 	.word	0x00000000
        /*0010*/ 	.short	0x0003
        /*0012*/ 	.short	0x0014
        /*0014*/ 	.byte	0x00, 0xf0, 0x11, 0x00


	//----- nvinfo : EIATTR_KPARAM_INFO
	.align		4
.L_9:
        /*0018*/ 	.byte	0x04, 0x17
        /*001a*/ 	.short	(.L_11 - .L_10)
.L_10:
        /*001c*/ 	.word	0x00000000
        /*0020*/ 	.short	0x0002
        /*0022*/ 	.short	0x0010
        /*0024*/ 	.byte	0x00, 0xf0, 0x11, 0x00


	//----- nvinfo : EIATTR_KPARAM_INFO
	.align		4
.L_11:
        /*0028*/ 	.byte	0x04, 0x17
        /*002a*/ 	.short	(.L_13 - .L_12)
.L_12:
        /*002c*/ 	.word	0x00000000
        /*0030*/ 	.short	0x0001
        /*0032*/ 	.short	0x0008
        /*0034*/ 	.byte	0x00, 0xf5, 0x21, 0x00


	//----- nvinfo : EIATTR_KPARAM_INFO
	.align		4
.L_13:
        /*0038*/ 	.byte	0x04, 0x17
        /*003a*/ 	.short	(.L_15 - .L_14)
.L_14:
        /*003c*/ 	.word	0x00000000
        /*0040*/ 	.short	0x0000
        /*0042*/ 	.short	0x0000
        /*0044*/ 	.byte	0x00, 0xf5, 0x21, 0x00


	//----- nvinfo : EIATTR_SPARSE_MMA_MASK
	.align		4
.L_15:
        /*0048*/ 	.byte	0x03, 0x50
        /*004a*/ 	.short	0x0000


	//----- nvinfo : EIATTR_MAXREG_COUNT
	.align		4
        /*004c*/ 	.byte	0x03, 0x1b
        /*004e*/ 	.short	0x00ff


	//----- nvinfo : EIATTR_NUM_BARRIERS
	.align		4
        /*0050*/ 	.byte	0x02, 0x4c
        /*0052*/ 	.byte	0x01
	.zero		1


	//----- nvinfo : EIATTR_MERCURY_ISA_VERSION
	.align		4
        /*0054*/ 	.byte	0x03, 0x5f
        /*0056*/ 	.short	0x0101


	//----- nvinfo : EIATTR_VRC_CTA_INIT_COUNT
	.align		4
        /*0058*/ 	.byte	0x02, 0x4a
	.zero		1
	.zero		1


	//----- nvinfo : EIATTR_EXIT_INSTR_OFFSETS
	.align		4
        /*005c*/ 	.byte	0x04, 0x1c
        /*005e*/ 	.short	(.L_17 - .L_16)


	//   ....[0]....
.L_16:
        /*0060*/ 	.word	0x00000b00


	//----- nvinfo : EIATTR_CRS_STACK_SIZE
	.align		4
.L_17:
        /*0064*/ 	.byte	0x04, 0x1e
        /*0066*/ 	.short	(.L_19 - .L_18)
.L_18:
        /*0068*/ 	.word	0x00000000


	//----- nvinfo : EIATTR_CBANK_PARAM_SIZE
	.align		4
.L_19:
        /*006c*/ 	.byte	0x03, 0x19
        /*006e*/ 	.short	0x0018


	//----- nvinfo : EIATTR_PARAM_CBANK
	.align		4
        /*0070*/ 	.byte	0x04, 0x0a
        /*0072*/ 	.short	(.L_21 - .L_20)
	.align		4
.L_20:
        /*0074*/ 	.word	index@(.nv.constant0._Z11life_kernelPiS_ii)
        /*0078*/ 	.short	0x0380
        /*007a*/ 	.short	0x0018


	//----- nvinfo : EIATTR_SW_WAR
	.align		4
.L_21:
        /*007c*/ 	.byte	0x04, 0x36
        /*007e*/ 	.short	(.L_23 - .L_22)
.L_22:
        /*0080*/ 	.word	0x00000008
.L_23:


//--------------------- .nv.callgraph             --------------------------
	.section	.nv.callgraph,"",@"SHT_CUDA_CALLGRAPH"
	.align	4
	.sectionentsize	8
	.align		4
        /*0000*/ 	.word	0x00000000
	.align		4
        /*0004*/ 	.word	0xffffffff
	.align		4
        /*0008*/ 	.word	0x00000000
	.align		4
        /*000c*/ 	.word	0xfffffffe
	.align		4
        /*0010*/ 	.word	0x00000000
	.align		4
        /*0014*/ 	.word	0xfffffffd
	.align		4
        /*0018*/ 	.word	0x00000000
	.align		4
        /*001c*/ 	.word	0xfffffffc


//--------------------- .text._Z11life_kernelPiS_ii --------------------------
	.section	.text._Z11life_kernelPiS_ii,"ax",@progbits
	.align	128
        .global         _Z11life_kernelPiS_ii
        .type           _Z11life_kernelPiS_ii,@function
        .size           _Z11life_kernelPiS_ii,(.L_x_3 - _Z11life_kernelPiS_ii)
        .other          _Z11life_kernelPiS_ii,@"STO_CUDA_ENTRY STV_DEFAULT"
_Z11life_kernelPiS_ii:
.text._Z11life_kernelPiS_ii:
[----:B------:R-:W-:Y:S08]  /*0000*/  LDC R1, c[0x0][0x37c] ;  /* 0x0000df00ff017b82 */ /* 0x000ff00000000800 */
[----:B------:R-:W0:Y:S01]  /*0010*/  LDC.64 R2, c[0x0][0x390] ;  /* 0x0000e400ff027b82 */ /* 0x000e220000000a00 */
[----:B------:R-:W1:Y:S01]  /*0020*/  S2R R0, SR_TID.Y ;  /* 0x0000000000007919 */ /* 0x000e620000002200 */
[----:B------:R-:W2:Y:S01]  /*0030*/  LDCU.64 UR6, c[0x0][0x358] ;  /* 0x00006b00ff0677ac */ /* 0x000ea20008000a00 */
[----:B------:R-:W3:Y:S01]  /*0040*/  S2R R7, SR_TID.X ;  /* 0x0000000000077919 */ /* 0x000ee20000002100 */
[----:B0-----:R-:W0:Y:S01]  /*0050*/  I2F.U32.RP R10, R3 ;  /* 0x00000003000a7306 */ /* 0x001e220000209000 */
[----:B------:R-:W-:-:S07]  /*0060*/  LOP3.LUT R15, RZ, R3, RZ, 0x33, !PT ;  /* 0x00000003ff0f7212 */ /* 0x000fce00078e33ff */
[----:B------:R-:W4:Y:S08]  /*0070*/  I2F.U32.RP R6, R2 ;  /* 0x0000000200067306 */ /* 0x000f300000209000 */
[----:B0-----:R-:W0:Y:S08]  /*0080*/  MUFU.RCP R10, R10 ;  /* 0x0000000a000a7308 */ /* 0x001e300000001000 */
[----:B----4-:R-:W4:Y:S01]  /*0090*/  MUFU.RCP R6, R6 ;  /* 0x0000000600067308 */ /* 0x010f220000001000 */
[----:B0-----:R-:W-:-:S07]  /*00a0*/  VIADD R8, R10, 0xffffffe ;  /* 0x0ffffffe0a087836 */ /* 0x001fce0000000000 */
[----:B------:R0:W5:Y:S01]  /*00b0*/  F2I.FTZ.U32.TRUNC.NTZ R9, R8 ;  /* 0x0000000800097305 */ /* 0x000162000021f000 */
[----:B----4-:R-:W-:-:S07]  /*00c0*/  VIADD R4, R6, 0xffffffe ;  /* 0x0ffffffe06047836 */ /* 0x010fce0000000000 */
[----:B------:R4:W2:Y:S01]  /*00d0*/  F2I.FTZ.U32.TRUNC.NTZ R5, R4 ;  /* 0x0000000400057305 */ /* 0x0008a2000021f000 */
[----:B0-----:R-:W-:Y:S02]  /*00e0*/  IMAD.MOV.U32 R8, RZ, RZ, RZ ;  /* 0x000000ffff087224 */ /* 0x001fe400078e00ff */
[----:B-----5:R-:W-:Y:S02]  /*00f0*/  IMAD.MOV R12, RZ, RZ, -R9 ;  /* 0x000000ffff0c7224 */ /* 0x020fe400078e0a09 */
[----:B----4-:R-:W-:Y:S02]  /*0100*/  IMAD.MOV.U32 R4, RZ, RZ, RZ ;  /* 0x000000ffff047224 */ /* 0x010fe400078e00ff */
[----:B------:R-:W-:Y:S01]  /*0110*/  IMAD R13, R12, R3, RZ ;  /* 0x000000030c0d7224 */ /* 0x000fe200078e02ff */
[----:B------:R-:W-:Y:S01]  /*0120*/  LOP3.LUT R12, RZ, R2, RZ, 0x33, !PT ;  /* 0x00000002ff0c7212 */ /* 0x000fe200078e33ff */
[----:B--2---:R-:W-:Y:S02]  /*0130*/  IMAD.MOV R11, RZ, RZ, -R5 ;  /* 0x000000ffff0b7224 */ /* 0x004fe400078e0a05 */
[----:B------:R-:W-:-:S04]  /*0140*/  IMAD.HI.U32 R13, R9, R13, R8 ;  /* 0x0000000d090d7227 */ /* 0x000fc800078e0008 */
[----:B------:R-:W-:-:S04]  /*0150*/  IMAD R11, R11, R2, RZ ;  /* 0x000000020b0b7224 */ /* 0x000fc800078e02ff */
[----:B------:R-:W-:-:S04]  /*0160*/  IMAD.HI.U32 R10, R5, R11, R4 ;  /* 0x0000000b050a7227 */ /* 0x000fc800078e0004 */
[----:B-1----:R-:W-:-:S04]  /*0170*/  IMAD.HI.U32 R5, R13, R0, RZ ;  /* 0x000000000d057227 */ /* 0x002fc800078e00ff */
[----:B---3--:R-:W-:Y:S01]  /*0180*/  IMAD.HI.U32 R4, R10, R7, RZ ;  /* 0x000000070a047227 */ /* 0x008fe200078e00ff */
[----:B------:R-:W-:-:S03]  /*0190*/  IADD3 R5, PT, PT, -R5, RZ, RZ ;  /* 0x000000ff05057210 */ /* 0x000fc60007ffe1ff */
[----:B------:R-:W-:Y:S02]  /*01a0*/  IMAD.MOV R4, RZ, RZ, -R4 ;  /* 0x000000ffff047224 */ /* 0x000fe400078e0a04 */
[----:B------:R-:W-:Y:S02]  /*01b0*/  IMAD R6, R3, R5, R0 ;  /* 0x0000000503067224 */ /* 0x000fe400078e0200 */
[----:B------:R-:W-:Y:S02]  /*01c0*/  IMAD R9, R2, R4, R7 ;  /* 0x0000000402097224 */ /* 0x000fe400078e0207 */
[----:B------:R-:W0:Y:S01]  /*01d0*/  LDC.64 R4, c[0x0][0x380] ;  /* 0x0000e000ff047b82 */ /* 0x000e220000000a00 */
[----:B------:R-:W-:Y:S02]  /*01e0*/  ISETP.GE.U32.AND P1, PT, R6, R3, PT ;  /* 0x000000030600720c */ /* 0x000fe40003f26070 */
[----:B------:R-:W-:-:S11]  /*01f0*/  ISETP.GE.U32.AND P0, PT, R9, R2, PT ;  /* 0x000000020900720c */ /* 0x000fd60003f06070 */
[----:B------:R-:W-:Y:S01]  /*0200*/  @P1 IMAD.IADD R6, R6, 0x1, -R3 ;  /* 0x0000000106061824 */ /* 0x000fe200078e0a03 */
[----:B------:R-:W-:Y:S01]  /*0210*/  ISETP.NE.U32.AND P1, PT, R3, RZ, PT ;  /* 0x000000ff0300720c */ /* 0x000fe20003f25070 */
[----:B------:R-:W-:Y:S01]  /*0220*/  @P0 IMAD.IADD R9, R9, 0x1, -R2 ;  /* 0x0000000109090824 */ /* 0x000fe200078e0a02 */
[----:B------:R-:W-:Y:S02]  /*0230*/  ISETP.NE.U32.AND P0, PT, R2, RZ, PT ;  /* 0x000000ff0200720c */ /* 0x000fe40003f05070 */
[----:B------:R-:W-:Y:S02]  /*0240*/  ISETP.GE.U32.AND P3, PT, R6, R3, PT ;  /* 0x000000030600720c */ /* 0x000fe40003f66070 */
[----:B------:R-:W-:-:S11]  /*0250*/  ISETP.GE.U32.AND P2, PT, R9, R2, PT ;  /* 0x000000020900720c */ /* 0x000fd60003f46070 */
[----:B------:R-:W-:Y:S02]  /*0260*/  @P3 IMAD.IADD R6, R6, 0x1, -R3 ;  /* 0x0000000106063824 */ /* 0x000fe400078e0a03 */
[----:B------:R-:W-:-:S03]  /*0270*/  @P2 IMAD.IADD R9, R9, 0x1, -R2 ;  /* 0x0000000109092824 */ /* 0x000fc600078e0a02 */
[----:B------:R-:W-:Y:S02]  /*0280*/  SEL R6, R15, R6, !P1 ;  /* 0x000000060f067207 */ /* 0x000fe40004800000 */
[----:B------:R-:W-:-:S05]  /*0290*/  SEL R9, R12, R9, !P0 ;  /* 0x000000090c097207 */ /* 0x000fca0004000000 */
[----:B------:R-:W-:-:S04]  /*02a0*/  IMAD R9, R6, R2, R9 ;  /* 0x0000000206097224 */ /* 0x000fc800078e0209 */
[----:B0-----:R-:W-:-:S05]  /*02b0*/  IMAD.WIDE.U32 R8, R9, 0x4, R4 ;  /* 0x0000000409087825 */ /* 0x001fca00078e0004 */
[----:B------:R-:W2:Y:S01]  /*02c0*/  LDG.E R6, desc[UR6][R8.64] ;  /* 0x0000000608067981 */ /* 0x000ea2000c1e1900 */
[----:B------:R-:W0:Y:S08]  /*02d0*/  S2UR UR5, SR_CTAID.Y ;  /* 0x00000000000579c3 */ /* 0x000e300000002600 */
[----:B------:R-:W1:Y:S08]  /*02e0*/  S2UR UR4, SR_CTAID.X ;  /* 0x00000000000479c3 */ /* 0x000e700000002500 */
[----:B------:R-:W1:Y:S01]  /*02f0*/  LDC R14, c[0x0][0x360] ;  /* 0x0000d800ff0e7b82 */ /* 0x000e620000000800 */
[----:B0-----:R-:W-:-:S04]  /*0300*/  IMAD.HI.U32 R13, R13, UR5, RZ ;  /* 0x000000050d0d7c27 */ /* 0x001fc8000f8e00ff */
[----:B-1----:R-:W-:Y:S01]  /*0310*/  IMAD R11, R14, UR4, R7 ;  /* 0x000000040e0b7c24 */ /* 0x002fe2000f8e0207 */
[----:B------:R-:W-:Y:S01]  /*0320*/  IADD3 R14, PT, PT, -R13, RZ, RZ ;  /* 0x000000ff0d0e7210 */ /* 0x000fe20007ffe1ff */
[----:B------:R-:W-:Y:S02]  /*0330*/  UMOV UR4, 0x400 ;  /* 0x0000040000047882 */ /* 0x000fe40000000000 */
[----:B------:R-:W-:-:S04]  /*0340*/  IMAD.HI.U32 R10, R10, R11, RZ ;  /* 0x0000000b0a0a7227 */ /* 0x000fc800078e00ff */
[----:B------:R-:W-:Y:S02]  /*0350*/  IMAD.MOV R13, RZ, RZ, -R10 ;  /* 0x000000ffff0d7224 */ /* 0x000fe400078e0a0a */
[----:B------:R-:W-:Y:S01]  /*0360*/  IMAD R10, R3, R14, UR5 ;  /* 0x00000005030a7e24 */ /* 0x000fe2000f8e020e */
[----:B------:R-:W0:Y:S01]  /*0370*/  S2UR UR5, SR_CgaCtaId ;  /* 0x00000000000579c3 */ /* 0x000e220000008800 */
[----:B------:R-:W-:-:S03]  /*0380*/  IMAD R11, R2, R13, R11 ;  /* 0x0000000d020b7224 */ /* 0x000fc600078e020b */
[----:B------:R-:W-:Y:S02]  /*0390*/  ISETP.GE.U32.AND P2, PT, R10, R3, PT ;  /* 0x000000030a00720c */ /* 0x000fe40003f46070 */
[----:B------:R-:W-:-:S11]  /*03a0*/  ISETP.GE.U32.AND P3, PT, R11, R2, PT ;  /* 0x000000020b00720c */ /* 0x000fd60003f66070 */
[----:B------:R-:W-:Y:S02]  /*03b0*/  @P2 IMAD.IADD R10, R10, 0x1, -R3 ;  /* 0x000000010a0a2824 */ /* 0x000fe400078e0a03 */
[----:B------:R-:W-:-:S03]  /*03c0*/  @P3 IMAD.IADD R11, R11, 0x1, -R2 ;  /* 0x000000010b0b3824 */ /* 0x000fc600078e0a02 */
[----:B------:R-:W-:Y:S01]  /*03d0*/  ISETP.GE.U32.AND P2, PT, R10, R3, PT ;  /* 0x000000030a00720c */ /* 0x000fe20003f46070 */
[----:B0-----:R-:W-:Y:S01]  /*03e0*/  ULEA UR4, UR5, UR4, 0x18 ;  /* 0x0000000405047291 */ /* 0x001fe2000f8ec0ff */
[----:B------:R-:W-:-:S11]  /*03f0*/  ISETP.GE.U32.AND P3, PT, R11, R2, PT ;  /* 0x000000020b00720c */ /* 0x000fd60003f66070 */
[----:B------:R-:W-:Y:S01]  /*0400*/  @P2 IMAD.IADD R10, R10, 0x1, -R3 ;  /* 0x000000010a0a2824 */ /* 0x000fe200078e0a03 */
[C---:B------:R-:W-:Y:S01]  /*0410*/  LEA R3, R0.reuse, UR4, 0x2 ;  /* 0x0000000400037c11 */ /* 0x040fe2000f8e10ff */
[----:B------:R-:W-:Y:S01]  /*0420*/  @P3 IMAD.IADD R11, R11, 0x1, -R2 ;  /* 0x000000010b0b3824 */ /* 0x000fe200078e0a02 */
[----:B------:R-:W-:Y:S02]  /*0430*/  ISETP.GE.U32.AND P2, PT, R0, 0x3f, PT ;  /* 0x0000003f0000780c */ /* 0x000fe40003f46070 */
[----:B------:R-:W-:Y:S02]  /*0440*/  SEL R15, R15, R10, !P1 ;  /* 0x0000000a0f0f7207 */ /* 0x000fe40004800000 */
[----:B------:R-:W-:Y:S02]  /*0450*/  SEL R11, R12, R11, !P0 ;  /* 0x0000000b0c0b7207 */ /* 0x000fe40004000000 */
[----:B------:R-:W-:-:S03]  /*0460*/  ISETP.LT.U32.AND P3, PT, R7, 0x40, !P2 ;  /* 0x000000400700780c */ /* 0x000fc60005761070 */
[----:B------:R-:W-:-:S04]  /*0470*/  IMAD R11, R15, R2, R11 ;  /* 0x000000020f0b7224 */ /* 0x000fc800078e020b */
[----:B------:R-:W-:Y:S01]  /*0480*/  IMAD.WIDE.U32 R4, R11, 0x4, R4 ;  /* 0x000000040b047825 */ /* 0x000fe200078e0004 */
[----:B--2---:R0:W-:Y:S01]  /*0490*/  STS [R3], R6 ;  /* 0x0000000603007388 */ /* 0x0041e20000000800 */
[----:B------:R-:W-:Y:S06]  /*04a0*/  BAR.SYNC.DEFER_BLOCKING 0x0 ;  /* 0x0000000000007b1d */ /* 0x000fec0000010000 */
[----:B------:R-:W2:Y:S01]  /*04b0*/  @!P3 LDG.E R10, desc[UR6][R4.64] ;  /* 0x00000006040ab981 */ /* 0x000ea2000c1e1900 */
[----:B------:R-:W-:Y:S02]  /*04c0*/  VIMNMX.U32 R8, PT, PT, R7, R0, !PT ;  /* 0x0000000007087248 */ /* 0x000fe40007fe0000 */
[----:B------:R-:W-:-:S02]  /*04d0*/  ISETP.GE.U32.AND P1, PT, R0, 0x40, PT ;  /* 0x000000400000780c */ /* 0x000fc40003f26070 */
[----:B------:R-:W-:Y:S02]  /*04e0*/  ISETP.GE.U32.AND P6, PT, R8, 0x3f, PT ;  /* 0x0000003f0800780c */ /* 0x000fe40003fc6070 */
[----:B------:R-:W-:Y:S02]  /*04f0*/  IADD3 R14, PT, PT, R0, -0x1, RZ ;  /* 0xffffffff000e7810 */ /* 0x000fe40007ffe0ff */
[----:B------:R-:W-:Y:S02]  /*0500*/  ISETP.LT.U32.AND P1, PT, R7, 0x3f, !P1 ;  /* 0x0000003f0700780c */ /* 0x000fe40004f21070 */
[----:B------:R-:W-:-:S07]  /*0510*/  ISETP.GE.U32.AND P0, PT, R14, 0x40, PT ;  /* 0x000000400e00780c */ /* 0x000fce0003f06070 */
[----:B------:R-:W3:Y:S01]  /*0520*/  @P6 LDG.E R11, desc[UR6][R4.64] ;  /* 0x00000006040b6981 */ /* 0x000ee2000c1e1900 */
[----:B------:R-:W-:Y:S02]  /*0530*/  ISETP.LT.U32.AND P0, PT, R7, 0x3f, !P0 ;  /* 0x0000003f0700780c */ /* 0x000fe40004701070 */
[----:B0-----:R-:W-:Y:S01]  /*0540*/  VIMNMX.U32 R3, PT, PT, R14, R7, !PT ;  /* 0x000000070e037248 */ /* 0x001fe20007fe0000 */
[----:B------:R-:W4:Y:S01]  /*0550*/  @!P1 LDG.E R13, desc[UR6][R4.64] ;  /* 0x00000006040d9981 */ /* 0x000f22000c1e1900 */
[----:B------:R-:W-:Y:S02]  /*0560*/  IMAD R8, R0, R2, R2 ;  /* 0x0000000200087224 */ /* 0x000fe400078e0202 */
[----:B------:R-:W-:Y:S01]  /*0570*/  ISETP.GE.U32.AND P5, PT, R3, 0x40, PT ;  /* 0x000000400300780c */ /* 0x000fe20003fa6070 */
[----:B------:R-:W-:Y:S02]  /*0580*/  VIADD R3, R7, 0xffffffff ;  /* 0xffffffff07037836 */ /* 0x000fe40000000000 */
[----:B------:R-:W-:-:S03]  /*0590*/  IMAD.IADD R8, R8, 0x1, R7 ;  /* 0x0000000108087824 */ /* 0x000fc600078e0207 */
[----:B------:R-:W-:Y:S01]  /*05a0*/  VIMNMX.U32 R9, PT, PT, R14, R3, !PT ;  /* 0x000000030e097248 */ /* 0x000fe20007fe0000 */
[----:B------:R-:W5:Y:S03]  /*05b0*/  @!P0 LDG.E R15, desc[UR6][R4.64] ;  /* 0x00000006040f8981 */ /* 0x000f66000c1e1900 */
[----:B------:R-:W-:Y:S02]  /*05c0*/  ISETP.GE.U32.AND P4, PT, R9, 0x40, PT ;  /* 0x000000400900780c */ /* 0x000fe40003f86070 */
[----:B------:R-:W-:Y:S01]  /*05d0*/  LEA R9, R8, UR4, 0x2 ;  /* 0x0000000408097c11 */ /* 0x000fe2000f8e10ff */
[----:B------:R-:W5:Y:S01]  /*05e0*/  @P5 LDG.E R16, desc[UR6][R4.64] ;  /* 0x0000000604105981 */ /* 0x000f62000c1e1900 */
[C---:B------:R-:W-:Y:S02]  /*05f0*/  LOP3.LUT R8, R3.reuse, R0, RZ, 0xfc, !PT ;  /* 0x0000000003087212 */ /* 0x040fe400078efcff */
[----:B------:R-:W-:-:S07]  /*0600*/  ISETP.LT.U32.AND P2, PT, R3, 0x40, !P2 ;  /* 0x000000400300780c */ /* 0x000fce0005741070 */
[----:B------:R-:W5:Y:S04]  /*0610*/  @P4 LDG.E R17, desc[UR6][R4.64] ;  /* 0x0000000604114981 */ /* 0x000f68000c1e1900 */
[----:B------:R-:W2:Y:S01]  /*0620*/  @P3 LDS R10, [R9] ;  /* 0x00000000090a3984 */ /* 0x000ea20000000800 */
[----:B------:R-:W-:-:S03]  /*0630*/  ISETP.GE.U32.AND P3, PT, R8, 0x40, PT ;  /* 0x000000400800780c */ /* 0x000fc60003f66070 */
[----:B------:R-:W5:Y:S10]  /*0640*/  @!P2 LDG.E R8, desc[UR6][R4.64] ;  /* 0x000000060408a981 */ /* 0x000f74000c1e1900 */
[----:B------:R0:W5:Y:S04]  /*0650*/  @P3 LDG.E R3, desc[UR6][R4.64] ;  /* 0x0000000604033981 */ /* 0x000168000c1e1900 */
[----:B------:R-:W3:Y:S01]  /*0660*/  @!P6 LDS R11, [R9+0x4] ;  /* 0x00000400090be984 */ /* 0x000ee20000000800 */
[----:B------:R-:W-:-:S02]  /*0670*/  IMAD R0, R0, R2, R7 ;  /* 0x0000000200007224 */ /* 0x000fc400078e0207 */
[----:B------:R-:W-:-:S03]  /*0680*/  IMAD R2, R14, R2, R7 ;  /* 0x000000020e027224 */ /* 0x000fc600078e0207 */
[----:B------:R-:W-:Y:S02]  /*0690*/  LEA R12, R0, UR4, 0x2 ;  /* 0x00000004000c7c11 */ /* 0x000fe4000f8e10ff */
[----:B------:R-:W-:-:S03]  /*06a0*/  LEA R2, R2, UR4, 0x2 ;  /* 0x0000000402027c11 */ /* 0x000fc6000f8e10ff */
[----:B------:R-:W4:Y:S04]  /*06b0*/  @P1 LDS R13, [R12+0x4] ;  /* 0x000004000c0d1984 */ /* 0x000f280000000800 */
[----:B------:R-:W5:Y:S04]  /*06c0*/  @P0 LDS R15, [R2+0x4] ;  /* 0x00000400020f0984 */ /* 0x000f680000000800 */
[----:B------:R-:W1:Y:S04]  /*06d0*/  @!P5 LDS R16, [R2] ;  /* 0x000000000210d984 */ /* 0x000e680000000800 */
[----:B------:R4:W1:Y:S01]  /*06e0*/  @!P4 LDS R17, [R2+-0x4] ;  /* 0xfffffc000211c984 */ /* 0x0008620000000800 */
[----:B--2---:R-:W-:-:S02]  /*06f0*/  ISETP.NE.AND P4, PT, R10, 0x2, PT ;  /* 0x000000020a00780c */ /* 0x004fc40003f85270 */
[----:B---3--:R-:W-:-:S04]  /*0700*/  ISETP.NE.AND P1, PT, R11, 0x1, PT ;  /* 0x000000010b00780c */ /* 0x008fc80003f25270 */
[----:B------:R-:W-:Y:S02]  /*0710*/  ISETP.NE.AND P0, PT, R11, 0x2, P1 ;  /* 0x000000020b00780c */ /* 0x000fe40000f05270 */
[----:B0-----:R-:W-:Y:S02]  /*0720*/  SEL R4, RZ, 0x1, P4 ;  /* 0x00000001ff047807 */ /* 0x001fe40002000000 */
[----:B------:R-:W-:Y:S02]  /*0730*/  ISETP.NE.AND P5, PT, R10, 0x1, PT ;  /* 0x000000010a00780c */ /* 0x000fe40003fa5270 */
[----:B----4-:R-:W-:-:S03]  /*0740*/  ISETP.NE.AND P4, PT, R13, 0x1, PT ;  /* 0x000000010d00780c */ /* 0x010fc60003f85270 */
[----:B------:R-:W-:Y:S02]  /*0750*/  @P1 VIADD R5, R4, 0x1 ;  /* 0x0000000104051836 */ /* 0x000fe40000000000 */
[----:B------:R-:W-:Y:S02]  /*0760*/  @!P1 IMAD.MOV.U32 R7, RZ, RZ, 0x2 ;  /* 0x00000002ff079424 */ /* 0x000fe400078e00ff */
[----:B------:R-:W-:Y:S01]  /*0770*/  @P0 IMAD.MOV R5, RZ, RZ, R4 ;  /* 0x000000ffff050224 */ /* 0x000fe200078e0204 */
[----:B------:R-:W-:Y:S02]  /*0780*/  @P1 SEL R2, RZ, 0x1, P5 ;  /* 0x00000001ff021807 */ /* 0x000fe40002800000 */
[----:B------:R-:W-:Y:S02]  /*0790*/  @!P1 SEL R2, R7, 0x1, !P5 ;  /* 0x0000000107029807 */ /* 0x000fe40006800000 */
[----:B------:R-:W-:Y:S02]  /*07a0*/  @P1 MOV R4, R5 ;  /* 0x0000000500041202 */ /* 0x000fe40000000f00 */
[----:B-----5:R-:W-:-:S02]  /*07b0*/  ISETP.NE.AND P0, PT, R15, 0x1, PT ;  /* 0x000000010f00780c */ /* 0x020fc40003f05270 */
[----:B------:R-:W-:Y:S01]  /*07c0*/  ISETP.NE.AND P1, PT, R15, 0x2, PT ;  /* 0x000000020f00780c */ /* 0x000fe20003f25270 */
[----:B------:R-:W-:Y:S02]  /*07d0*/  VIADD R5, R4, 0x1 ;  /* 0x0000000104057836 */ /* 0x000fe40000000000 */
[----:B------:R-:W-:Y:S02]  /*07e0*/  VIADD R7, R2, 0x1 ;  /* 0x0000000102077836 */ /* 0x000fe40000000000 */
[----:B------:R-:W-:Y:S01]  /*07f0*/  @P4 IMAD.MOV R7, RZ, RZ, R2 ;  /* 0x000000ffff074224 */ /* 0x000fe200078e0202 */
[----:B------:R-:W-:Y:S01]  /*0800*/  BSSY.RECONVERGENT B0, `(.L_x_0) ;  /* 0x000002e000007945 */ /* 0x000fe20003800200 */
[----:B------:R-:W-:Y:S04]  /*0810*/  @P2 LDS R8, [R9+-0x4] ;  /* 0xfffffc0009082984 */ /* 0x000fe80000000800 */
[----:B------:R-:W0:Y:S01]  /*0820*/  @!P3 LDS R3, [R12+-0x4] ;  /* 0xfffffc000c03b984 */ /* 0x000e220000000800 */
[----:B------:R-:W-:-:S02]  /*0830*/  ISETP.NE.AND P3, PT, R13, 0x2, PT ;  /* 0x000000020d00780c */ /* 0x000fc40003f65270 */
[----:B-1----:R-:W-:-:S11]  /*0840*/  ISETP.NE.AND P2, PT, R16, 0x1, PT ;  /* 0x000000011000780c */ /* 0x002fd60003f45270 */
[----:B------:R-:W-:Y:S01]  /*0850*/  @P3 IMAD.MOV R5, RZ, RZ, R4 ;  /* 0x000000ffff053224 */ /* 0x000fe200078e0204 */
[----:B------:R-:W-:Y:S01]  /*0860*/  ISETP.NE.AND P3, PT, R16, 0x2, PT ;  /* 0x000000021000780c */ /* 0x000fe20003f65270 */
[----:B------:R-:W-:Y:S02]  /*0870*/  VIADD R4, R7, 0x1 ;  /* 0x0000000107047836 */ /* 0x000fe40000000000 */
[----:B------:R-:W-:Y:S01]  /*0880*/  @P0 IMAD.MOV R4, RZ, RZ, R7 ;  /* 0x000000ffff040224 */ /* 0x000fe200078e0207 */
[----:B------:R-:W-:Y:S01]  /*0890*/  IADD3 R2, PT, PT, R5, 0x1, RZ ;  /* 0x0000000105027810 */ /* 0x000fe20007ffe0ff */
[----:B------:R-:W-:Y:S01]  /*08a0*/  @P1 IMAD.MOV R2, RZ, RZ, R5 ;  /* 0x000000ffff021224 */ /* 0x000fe200078e0205 */
[C---:B------:R-:W-:Y:S02]  /*08b0*/  ISETP.NE.AND P0, PT, R17.reuse, 0x1, PT ;  /* 0x000000011100780c */ /* 0x040fe40003f05270 */
[----:B------:R-:W-:Y:S01]  /*08c0*/  ISETP.NE.AND P1, PT, R17, 0x2, PT ;  /* 0x000000021100780c */ /* 0x000fe20003f25270 */
[C---:B------:R-:W-:Y:S01]  /*08d0*/  VIADD R7, R4.reuse, 0x1 ;  /* 0x0000000104077836 */ /* 0x040fe20000000000 */
[----:B------:R-:W-:Y:S01]  /*08e0*/  @P2 IADD3 R7, PT, PT, R4, RZ, RZ ;  /* 0x000000ff04072210 */ /* 0x000fe20007ffe0ff */
[----:B------:R-:W-:-:S02]  /*08f0*/  VIADD R5, R2, 0x1 ;  /* 0x0000000102057836 */ /* 0x000fc40000000000 */
[----:B------:R-:W-:-:S04]  /*0900*/  @P3 IMAD.MOV R5, RZ, RZ, R2 ;  /* 0x000000ffff053224 */ /* 0x000fc800078e0202 */
[----:B------:R-:W-:Y:S01]  /*0910*/  VIADD R2, R5, 0x1 ;  /* 0x0000000105027836 */ /* 0x000fe20000000000 */
[C---:B0-----:R-:W-:Y:S02]  /*0920*/  ISETP.NE.AND P2, PT, R3.reuse, 0x1, PT ;  /* 0x000000010300780c */ /* 0x041fe40003f45270 */
[----:B------:R-:W-:Y:S01]  /*0930*/  ISETP.NE.AND P3, PT, R3, 0x2, PT ;  /* 0x000000020300780c */ /* 0x000fe20003f65270 */
[----:B------:R-:W-:Y:S01]  /*0940*/  VIADD R3, R7, 0x1 ;  /* 0x0000000107037836 */ /* 0x000fe20000000000 */
[----:B------:R-:W-:Y:S01]  /*0950*/  @P1 IADD3 R2, PT, PT, R5, RZ, RZ ;  /* 0x000000ff05021210 */ /* 0x000fe20007ffe0ff */
[----:B------:R-:W-:Y:S01]  /*0960*/  @P0 IMAD.MOV R3, RZ, RZ, R7 ;  /* 0x000000ffff030224 */ /* 0x000fe200078e0207 */
[C---:B------:R-:W-:Y:S02]  /*0970*/  ISETP.NE.AND P0, PT, R8.reuse, 0x1, PT ;  /* 0x000000010800780c */ /* 0x040fe40003f05270 */
[----:B------:R-:W-:Y:S01]  /*0980*/  ISETP.NE.AND P1, PT, R8, 0x2, PT ;  /* 0x000000020800780c */ /* 0x000fe20003f25270 */
[----:B------:R-:W-:-:S02]  /*0990*/  VIADD R8, R3, 0x1 ;  /* 0x0000000103087836 */ /* 0x000fc40000000000 */
[----:B------:R-:W-:Y:S02]  /*09a0*/  VIADD R7, R2, 0x1 ;  /* 0x0000000102077836 */ /* 0x000fe40000000000 */
[----:B------:R-:W-:Y:S02]  /*09b0*/  @P2 IMAD.MOV R8, RZ, RZ, R3 ;  /* 0x000000ffff082224 */ /* 0x000fe400078e0203 */
[----:B------:R-:W-:Y:S02]  /*09c0*/  @P3 IMAD.MOV R7, RZ, RZ, R2 ;  /* 0x000000ffff073224 */ /* 0x000fe400078e0202 */
[----:B------:R-:W0:Y:S01]  /*09d0*/  LDC.64 R2, c[0x0][0x388] ;  /* 0x0000e200ff027b82 */ /* 0x000e220000000a00 */
[----:B------:R-:W-:Y:S01]  /*09e0*/  IADD3 R5, PT, PT, R8, 0x1, RZ ;  /* 0x0000000108057810 */ /* 0x000fe20007ffe0ff */
[----:B------:R-:W-:Y:S02]  /*09f0*/  VIADD R4, R7, 0x1 ;  /* 0x0000000107047836 */ /* 0x000fe40000000000 */
[----:B------:R-:W-:-:S02]  /*0a00*/  @P0 IMAD.MOV R5, RZ, RZ, R8 ;  /* 0x000000ffff050224 */ /* 0x000fc400078e0208 */
[----:B------:R-:W-:-:S04]  /*0a10*/  @P1 IMAD.MOV R4, RZ, RZ, R7 ;  /* 0x000000ffff041224 */ /* 0x000fc800078e0207 */
[----:B------:R-:W-:-:S05]  /*0a20*/  IMAD.IADD R8, R4, 0x1, R5 ;  /* 0x0000000104087824 */ /* 0x000fca00078e0205 */
[----:B------:R-:W-:-:S04]  /*0a30*/  IADD3 R7, PT, PT, R8, -0x4, RZ ;  /* 0xfffffffc08077810 */ /* 0x000fc80007ffe0ff */
[----:B------:R-:W-:Y:S01]  /*0a40*/  ISETP.GE.U32.AND P0, PT, R7, -0x2, PT ;  /* 0xfffffffe0700780c */ /* 0x000fe20003f06070 */
[----:B------:R-:W-:Y:S02]  /*0a50*/  IMAD.MOV.U32 R7, RZ, RZ, RZ ;  /* 0x000000ffff077224 */ /* 0x000fe400078e00ff */
[----:B0-----:R-:W-:-:S10]  /*0a60*/  IMAD.WIDE R2, R0, 0x4, R2 ;  /* 0x0000000400027825 */ /* 0x001fd400078e0202 */
[----:B------:R-:W-:Y:S05]  /*0a70*/  @!P0 BRA `(.L_x_1) ;  /* 0x0000000000188947 */ /* 0x000fea0003800000 */
[----:B------:R-:W-:Y:S01]  /*0a80*/  ISETP.NE.AND P0, PT, R8, 0x3, PT ;  /* 0x000000030800780c */ /* 0x000fe20003f05270 */
[----:B------:R-:W-:-:S03]  /*0a90*/  IMAD.MOV.U32 R7, RZ, RZ, R6 ;  /* 0x000000ffff077224 */ /* 0x000fc600078e0006 */
[----:B------:R-:W-:-:S13]  /*0aa0*/  ISETP.NE.OR P0, PT, R6, RZ, P0 ;  /* 0x000000ff0600720c */ /* 0x000fda0000705670 */
[----:B------:R-:W-:Y:S01]  /*0ab0*/  @!P0 IMAD.MOV.U32 R0, RZ, RZ, 0x2 ;  /* 0x00000002ff008424 */ /* 0x000fe200078e00ff */
[----:B------:R-:W-:-:S04]  /*0ac0*/  @!P0 ISETP.GT.U32.AND P1, PT, R5, R4, PT ;  /* 0x000000040500820c */ /* 0x000fc80003f24070 */
[----:B------:R-:W-:-:S09]  /*0ad0*/  @!P0 SEL R7, R0, 0x1, !P1 ;  /* 0x0000000100078807 */ /* 0x000fd20004800000 */
.L_x_1:
[----:B------:R-:W-:Y:S05]  /*0ae0*/  BSYNC.RECONVERGENT B0 ;  /* 0x0000000000007941 */ /* 0x000fea0003800200 */
.L_x_0:
[----:B------:R-:W-:Y:S01]  /*0af0*/  STG.E desc[UR6][R2.64], R7 ;  /* 0x0000000702007986 */ /* 0x000fe2000c101906 */
[----:B------:R-:W-:Y:S05]  /*0b00*/  EXIT ;  /* 0x000000000000794d */ /* 0x000fea0003800000 */
.L_x_2:
[----:B------:R-:W-:-:S00]  /*0b10*/  BRA `(.L_x_2) ;  /* 0xfffffffc00fc7947 */ /* 0x000fc0000383ffff */
[----:B------:R-:W-:-:S00]  /*0b20*/  NOP ;  /* 0x0000000000007918 */ /* 0x000fc00000000000 */
        /* <DEDUP_REMOVED lines=13> */
.L_x_3:


//--------------------- .nv.shared._Z11life_kernelPiS_ii --------------------------
	.section	.nv.shared._Z11life_kernelPiS_ii,"aw",@nobits
	.sectionflags	@""
	.align	4
.nv.shared._Z11life_kernelPiS_ii:
	.zero		1280


//--------------------- .nv.shared.reserved.0     --------------------------
	.section	.nv.shared.reserved.0,"aw",@nobits
	.weak		__nv_reservedSMEM_offset_0_alias
	.size		__nv_reservedSMEM_offset_0_alias, 0, 64
	.other		__nv_reservedSMEM_offset_0_alias,@"STO_CUDA_RESERVED_SHARED STV_DEFAULT"
__nv_reservedSMEM_offset_0_alias:
	.zero		0
	.zero		64


//--------------------- .nv.constant0._Z11life_kernelPiS_ii --------------------------
	.section	.nv.constant0._Z11life_kernelPiS_ii,"a",@progbits
	.sectionflags	@""
	.align	4
.nv.constant0._Z11life_kernelPiS_ii:
	.zero		920


//--------------------- SYMBOLS --------------------------

	.type		.nv.reservedSmem.offset0,@object
	.size		.nv.reservedSmem.offset0,0x4
	.type		.nv.reservedSmem.cap,@object
	.size		.nv.reservedSmem.cap,0x4
